//
// Generated by NVIDIA NVVM Compiler
//
// Compiler Build ID: CL-36424714
// Cuda compilation tools, release 13.0, V13.0.88
// Based on NVVM 20.0.0
//

.version 9.0
.target sm_100
.address_size 64

	// .globl	_Z14hello_from_gpuv
.extern .func  (.param .b32 func_retval0) vprintf
(
	.param .b64 vprintf_param_0,
	.param .b64 vprintf_param_1
)
;
.global .align 1 .b8 $str[20] = {72, 101, 108, 108, 111, 32, 102, 114, 111, 109, 32, 116, 104, 101, 32, 71, 80, 85, 10};

.visible .entry _Z14hello_from_gpuv()
{
	.reg .b32 	%r<3>;
	.reg .b64 	%rd<3>;

	mov.u64 	%rd1, $str;
	cvta.global.u64 	%rd2, %rd1;
	{ // callseq 0, 0
	.param .b64 param0;
	st.param.b64 	[param0], %rd2;
	.param .b64 param1;
	st.param.b64 	[param1], 0;
	.param .b32 retval0;
	call.uni (retval0), 
	vprintf, 
	(
	param0, 
	param1
	);
	ld.param.b32 	%r1, [retval0];
	} // callseq 0
	ret;

}


// ===== COMPILED SASS (sm_100) =====

	.target	sm_100

	.elftype	@"ET_EXEC"


//--------------------- .note.nv.tkinfo           --------------------------
	.section	.note.nv.tkinfo,"",@"SHT_NOTE"
	.sectionflags	@"SHF_NOTE_NV_TKINFO"
	.tkinfo
        /*0018*/ 	.word	0x00000002
        /*0030*/ 	.string	""
        /*0030*/ 	.string	"ptxas"
        /*0030*/ 	.string	"Cuda compilation tools, release 13.0, V13.0.88"
        /*0030*/ 	.string	"Build cuda_13.0.r13.0/compiler.36424714_0"
        /*0030*/ 	.string	"-arch sm_100 -m 64 "



//--------------------- .note.nv.cuinfo           --------------------------
	.section	.note.nv.cuinfo,"",@"SHT_NOTE"
	.sectionflags	@"SHF_NOTE_NV_CUINFO"
        /*0018*/ 	.short	0x0002
        /*001a*/ 	.short	0x0064
        /*001c*/ 	.short	0x0082
	.zero		2


//--------------------- .nv.info                  --------------------------
	.section	.nv.info,"",@"SHT_CUDA_INFO"
	.align	4


	//----- nvinfo : EIATTR_REGCOUNT
	.align		4
        /*0000*/ 	.byte	0x04, 0x2f
        /*0002*/ 	.short	(.L_2 - .L_1)
	.align		4
.L_1:
        /*0004*/ 	.word	index@(_Z14hello_from_gpuv)
        /*0008*/ 	.word	0x00000018


	//----- nvinfo : EIATTR_FRAME_SIZE
	.align		4
.L_2:
        /*000c*/ 	.byte	0x04, 0x11
        /*000e*/ 	.short	(.L_4 - .L_3)
	.align		4
.L_3:
        /*0010*/ 	.word	index@(_Z14hello_from_gpuv)
        /*0014*/ 	.word	0x00000000


	//----- nvinfo : EIATTR_MIN_STACK_SIZE
	.align		4
.L_4:
        /*0018*/ 	.byte	0x04, 0x12
        /*001a*/ 	.short	(.L_6 - .L_5)
	.align		4
.L_5:
        /*001c*/ 	.word	index@(_Z14hello_from_gpuv)
        /*0020*/ 	.word	0x00000000
.L_6:


//--------------------- .nv.compat                --------------------------
	.section	.nv.compat,"",@"SHT_CUDA_COMPAT_INFO"
	.align	4
        /*0000*/ 	.byte	0x02, 0x09, 0x00, 0x00, 0x02, 0x02, 0x01, 0x00, 0x02, 0x05, 0x05, 0x00, 0x03, 0x07, 0x01, 0x01
        /*0010*/ 	.byte	0x02, 0x03, 0x00, 0x00, 0x02, 0x06, 0x01, 0x00, 0x04, 0x0b, 0x08, 0x00, 0x09, 0x00, 0x00, 0x00
        /*0020*/ 	.byte	0x00, 0x00, 0x00, 0x00


//--------------------- .nv.info._Z14hello_from_gpuv --------------------------
	.section	.nv.info._Z14hello_from_gpuv,"",@"SHT_CUDA_INFO"
	.sectionflags	@""
	.align	4


	//----- nvinfo : EIATTR_CUDA_API_VERSION
	.align		4
        /*0000*/ 	.byte	0x04, 0x37
        /*0002*/ 	.short	(.L_8 - .L_7)
.L_7:
        /*0004*/ 	.word	0x00000082


	//----- nvinfo : EIATTR_SPARSE_MMA_MASK
	.align		4
.L_8:
        /*0008*/ 	.byte	0x03, 0x50
        /*000a*/ 	.short	0x0000


	//----- nvinfo : EIATTR_MAXREG_COUNT
	.align		4
        /*000c*/ 	.byte	0x03, 0x1b
        /*000e*/ 	.short	0x00ff


	//----- nvinfo : EIATTR_EXTERNS
	.align		4
        /*0010*/ 	.byte	0x04, 0x0f
        /*0012*/ 	.short	(.L_10 - .L_9)


	//   ....[0]....
	.align		4
.L_9:
        /*0014*/ 	.word	index@(vprintf)


	//----- nvinfo : EIATTR_MERCURY_ISA_VERSION
	.align		4
.L_10:
        /*0018*/ 	.byte	0x03, 0x5f
        /*001a*/ 	.short	0x0101


	//----- nvinfo : EIATTR_VRC_CTA_INIT_COUNT
	.align		4
        /*001c*/ 	.byte	0x02, 0x4a
	.zero		1
	.zero		1


	//----- nvinfo : EIATTR_SYSCALL_OFFSETS
	.align		4
        /*0020*/ 	.byte	0x04, 0x46
        /*0022*/ 	.short	(.L_12 - .L_11)


	//   ....[0]....
.L_11:
        /*0024*/ 	.word	0x00000080


	//----- nvinfo : EIATTR_EXIT_INSTR_OFFSETS
	.align		4
.L_12:
        /*0028*/ 	.byte	0x04, 0x1c
        /*002a*/ 	.short	(.L_14 - .L_13)


	//   ....[0]....
.L_13:
        /*002c*/ 	.word	0x00000090


	//----- nvinfo : EIATTR_SW_WAR
	.align		4
.L_14:
        /*0030*/ 	.byte	0x04, 0x36
        /*0032*/ 	.short	(.L_16 - .L_15)
.L_15:
        /*0034*/ 	.word	0x00000008
.L_16:


//--------------------- .nv.callgraph             --------------------------
	.section	.nv.callgraph,"",@"SHT_CUDA_CALLGRAPH"
	.align	4
	.sectionentsize	8
	.align		4
        /*0000*/ 	.word	0x00000000
	.align		4
        /*0004*/ 	.word	0xffffffff
	.align		4
        /*0008*/ 	.word	index@(_Z14hello_from_gpuv)
	.align		4
        /*000c*/ 	.word	index@(vprintf)
	.align		4
        /*0010*/ 	.word	0x00000000
	.align		4
        /*0014*/ 	.word	0xfffffffe
	.align		4
        /*0018*/ 	.word	0x00000000
	.align		4
        /*001c*/ 	.word	0xfffffffd
	.align		4
        /*0020*/ 	.word	0x00000000
	.align		4
        /*0024*/ 	.word	0xfffffffc


//--------------------- .nv.constant4             --------------------------
	.section	.nv.constant4,"a",@progbits
	.align	8
	.align		8
.nv.constant4:
        /*0000*/ 	.dword	vprintf
	.align		8
        /*0008*/ 	.dword	$str


//--------------------- .text._Z14hello_from_gpuv --------------------------
	.section	.text._Z14hello_from_gpuv,"ax",@progbits
	.align	128
        .global         _Z14hello_from_gpuv
        .type           _Z14hello_from_gpuv,@function
        .size           _Z14hello_from_gpuv,(.L_x_2 - _Z14hello_from_gpuv)
        .other          _Z14hello_from_gpuv,@"STO_CUDA_ENTRY STV_DEFAULT"
_Z14hello_from_gpuv:
.text._Z14hello_from_gpuv:
[----:B------:R-:W0:Y:S01]  /*0000*/  LDC R1, c[0x0][0x37c] ;  /* 0x0000df00ff017b82 */ /* 0x000e220000000800 */
[----:B------:R-:W-:Y:S01]  /*0010*/  MOV R0, 0x0 ;  /* 0x0000000000007802 */ /* 0x000fe20000000f00 */
[----:B------:R-:W1:Y:S01]  /*0020*/  LDCU.64 UR4, c[0x4][0x8] ;  /* 0x01000100ff0477ac */ /* 0x000e620008000a00 */
[----:B------:R-:W-:-:S05]  /*0030*/  CS2R R6, SRZ ;  /* 0x0000000000067805 */ /* 0x000fca000001ff00 */
[----:B------:R2:W3:Y:S01]  /*0040*/  LDC.64 R2, c[0x4][R0] ;  /* 0x0100000000027b82 */ /* 0x0004e20000000a00 */
[----:B-1----:R-:W-:Y:S02]  /*0050*/  IMAD.U32 R4, RZ, RZ, UR4 ;  /* 0x00000004ff047e24 */ /* 0x002fe4000f8e00ff */
[----:B--2---:R-:W-:-:S07]  /*0060*/  IMAD.U32 R5, RZ, RZ, UR5 ;  /* 0x00000005ff057e24 */ /* 0x004fce000f8e00ff */
[----:B------:R-:W-:-:S07]  /*0070*/  LEPC R20, `(.L_x_0) ;  /* 0x000000001014794e */ /* 0x000fce0000000000 */
[----:B0--3--:R-:W-:Y:S05]  /*0080*/  CALL.ABS.NOINC R2 ;  /* 0x0000000002007343 */ /* 0x009fea0003c00000 */
.L_x_0:
[----:B------:R-:W-:Y:S05]  /*0090*/  EXIT ;  /* 0x000000000000794d */ /* 0x000fea0003800000 */
.L_x_1:
[----:B------:R-:W-:-:S00]  /*00a0*/  BRA `(.L_x_1) ;  /* 0xfffffffc00fc7947 */ /* 0x000fc0000383ffff */
[----:B------:R-:W-:-:S00]  /*00b0*/  NOP ;  /* 0x0000000000007918 */ /* 0x000fc00000000000 */
        /* <DEDUP_REMOVED lines=12> */
.L_x_2:


//--------------------- .nv.global.init           --------------------------
	.section	.nv.global.init,"aw",@progbits
.nv.global.init:
	.type		$str,@object
	.size		$str,(.L_0 - $str)
$str:
        /*0000*/ 	.byte	0x48, 0x65, 0x6c, 0x6c, 0x6f, 0x20, 0x66, 0x72, 0x6f, 0x6d, 0x20, 0x74, 0x68, 0x65, 0x20, 0x47
        /*0010*/ 	.byte	0x50, 0x55, 0x0a, 0x00
.L_0:


//--------------------- .nv.shared.reserved.0     --------------------------
	.section	.nv.shared.reserved.0,"aw",@nobits
	.weak		__nv_reservedSMEM_offset_0_alias
	.size		__nv_reservedSMEM_offset_0_alias, 0, 64
	.other		__nv_reservedSMEM_offset_0_alias,@"STO_CUDA_RESERVED_SHARED STV_DEFAULT"
__nv_reservedSMEM_offset_0_alias:
	.zero		0
	.zero		64


//--------------------- .nv.constant0._Z14hello_from_gpuv --------------------------
	.section	.nv.constant0._Z14hello_from_gpuv,"a",@progbits
	.sectionflags	@""
	.align	4
.nv.constant0._Z14hello_from_gpuv:
	.zero		896


//--------------------- SYMBOLS --------------------------

	.type		.nv.reservedSmem.offset0,@object
	.size		.nv.reservedSmem.offset0,0x4
	.type		vprintf,@function
